//
// Generated by NVIDIA NVVM Compiler
//
// Compiler Build ID: CL-36424714
// Cuda compilation tools, release 13.0, V13.0.88
// Based on NVVM 20.0.0
//

.version 9.0
.target sm_100
.address_size 64

	// .globl	_Z11queryKernelPjjPcS_jj

.visible .entry _Z11queryKernelPjjPcS_jj(
	.param .u64 .ptr .align 1 _Z11queryKernelPjjPcS_jj_param_0,
	.param .u32 _Z11queryKernelPjjPcS_jj_param_1,
	.param .u64 .ptr .align 1 _Z11queryKernelPjjPcS_jj_param_2,
	.param .u64 .ptr .align 1 _Z11queryKernelPjjPcS_jj_param_3,
	.param .u32 _Z11queryKernelPjjPcS_jj_param_4,
	.param .u32 _Z11queryKernelPjjPcS_jj_param_5
)
{
	.reg .pred 	%p<18>;
	.reg .b16 	%rs<17>;
	.reg .b32 	%r<105>;
	.reg .b64 	%rd<46>;

	ld.param.u64 	%rd9, [_Z11queryKernelPjjPcS_jj_param_0];
	ld.param.u32 	%r56, [_Z11queryKernelPjjPcS_jj_param_1];
	ld.param.u64 	%rd7, [_Z11queryKernelPjjPcS_jj_param_2];
	ld.param.u64 	%rd8, [_Z11queryKernelPjjPcS_jj_param_3];
	ld.param.u32 	%r57, [_Z11queryKernelPjjPcS_jj_param_4];
	cvta.to.global.u64 	%rd1, %rd9;
	mov.u32 	%r59, %tid.x;
	mov.u32 	%r60, %ctaid.x;
	mov.u32 	%r61, %ntid.x;
	mad.lo.s32 	%r82, %r60, %r61, %r59;
	setp.ge.u32 	%p1, %r82, %r56;
	@%p1 bra 	$L__BB0_26;
	shl.b32 	%r2, %r57, 3;
	mul.lo.s32 	%r3, %r56, 7;
	shl.b32 	%r4, %r56, 3;
	mul.lo.s32 	%r5, %r56, 6;
	mul.lo.s32 	%r6, %r56, 5;
	shl.b32 	%r7, %r56, 2;
	mul.lo.s32 	%r8, %r56, 3;
	cvta.to.global.u64 	%rd10, %rd7;
	add.s64 	%rd2, %rd10, 3;
	cvta.to.global.u64 	%rd3, %rd8;
$L__BB0_2:
	shl.b32 	%r85, %r56, 1;
	cvt.s64.s32 	%rd4, %r82;
	mov.b32 	%r93, -1;
	mov.b32 	%r83, 0;
	mov.u64 	%rd45, %rd2;
	mov.u32 	%r84, %r56;
	mov.u32 	%r86, %r8;
	mov.u32 	%r87, %r7;
	mov.u32 	%r88, %r6;
	mov.u32 	%r89, %r5;
	mov.u32 	%r90, %r3;
	mov.u32 	%r91, %r83;
$L__BB0_3:
	ld.global.nc.u8 	%rs1, [%rd45+-3];
	cvt.u16.u8 	%rs2, %rs1;
	setp.ne.s16 	%p2, %rs2, 49;
	@%p2 bra 	$L__BB0_5;
	cvt.u64.u32 	%rd11, %r83;
	add.s64 	%rd12, %rd11, %rd4;
	shl.b64 	%rd13, %rd12, 2;
	add.s64 	%rd14, %rd1, %rd13;
	ld.global.nc.u32 	%r64, [%rd14];
	and.b32  	%r93, %r64, %r93;
$L__BB0_5:
	ld.global.nc.u8 	%rs3, [%rd45+-2];
	cvt.u16.u8 	%rs4, %rs3;
	setp.ne.s16 	%p3, %rs4, 49;
	@%p3 bra 	$L__BB0_7;
	cvt.u64.u32 	%rd15, %r84;
	add.s64 	%rd16, %rd15, %rd4;
	shl.b64 	%rd17, %rd16, 2;
	add.s64 	%rd18, %rd1, %rd17;
	ld.global.nc.u32 	%r65, [%rd18];
	and.b32  	%r93, %r65, %r93;
$L__BB0_7:
	ld.global.nc.u8 	%rs5, [%rd45+-1];
	cvt.u16.u8 	%rs6, %rs5;
	setp.ne.s16 	%p4, %rs6, 49;
	@%p4 bra 	$L__BB0_9;
	cvt.u64.u32 	%rd19, %r85;
	add.s64 	%rd20, %rd19, %rd4;
	shl.b64 	%rd21, %rd20, 2;
	add.s64 	%rd22, %rd1, %rd21;
	ld.global.nc.u32 	%r66, [%rd22];
	and.b32  	%r93, %r66, %r93;
$L__BB0_9:
	ld.global.nc.u8 	%rs7, [%rd45];
	cvt.u16.u8 	%rs8, %rs7;
	setp.ne.s16 	%p5, %rs8, 49;
	@%p5 bra 	$L__BB0_11;
	cvt.u64.u32 	%rd23, %r86;
	add.s64 	%rd24, %rd23, %rd4;
	shl.b64 	%rd25, %rd24, 2;
	add.s64 	%rd26, %rd1, %rd25;
	ld.global.nc.u32 	%r67, [%rd26];
	and.b32  	%r93, %r67, %r93;
$L__BB0_11:
	ld.global.nc.u8 	%rs9, [%rd45+1];
	cvt.u16.u8 	%rs10, %rs9;
	setp.ne.s16 	%p6, %rs10, 49;
	@%p6 bra 	$L__BB0_13;
	cvt.u64.u32 	%rd27, %r87;
	add.s64 	%rd28, %rd27, %rd4;
	shl.b64 	%rd29, %rd28, 2;
	add.s64 	%rd30, %rd1, %rd29;
	ld.global.nc.u32 	%r68, [%rd30];
	and.b32  	%r93, %r68, %r93;
$L__BB0_13:
	ld.global.nc.u8 	%rs11, [%rd45+2];
	cvt.u16.u8 	%rs12, %rs11;
	setp.ne.s16 	%p7, %rs12, 49;
	@%p7 bra 	$L__BB0_15;
	cvt.u64.u32 	%rd31, %r88;
	add.s64 	%rd32, %rd31, %rd4;
	shl.b64 	%rd33, %rd32, 2;
	add.s64 	%rd34, %rd1, %rd33;
	ld.global.nc.u32 	%r69, [%rd34];
	and.b32  	%r93, %r69, %r93;
$L__BB0_15:
	ld.global.nc.u8 	%rs13, [%rd45+3];
	cvt.u16.u8 	%rs14, %rs13;
	setp.ne.s16 	%p8, %rs14, 49;
	@%p8 bra 	$L__BB0_17;
	cvt.u64.u32 	%rd35, %r89;
	add.s64 	%rd36, %rd35, %rd4;
	shl.b64 	%rd37, %rd36, 2;
	add.s64 	%rd38, %rd1, %rd37;
	ld.global.nc.u32 	%r70, [%rd38];
	and.b32  	%r93, %r70, %r93;
$L__BB0_17:
	ld.global.nc.u8 	%rs15, [%rd45+4];
	cvt.u16.u8 	%rs16, %rs15;
	setp.ne.s16 	%p9, %rs16, 49;
	@%p9 bra 	$L__BB0_19;
	cvt.u64.u32 	%rd39, %r90;
	add.s64 	%rd40, %rd39, %rd4;
	shl.b64 	%rd41, %rd40, 2;
	add.s64 	%rd42, %rd1, %rd41;
	ld.global.nc.u32 	%r71, [%rd42];
	and.b32  	%r93, %r71, %r93;
$L__BB0_19:
	add.s32 	%r91, %r91, 8;
	add.s32 	%r90, %r90, %r4;
	add.s32 	%r89, %r89, %r4;
	add.s32 	%r88, %r88, %r4;
	add.s32 	%r87, %r87, %r4;
	add.s32 	%r86, %r86, %r4;
	add.s32 	%r85, %r85, %r4;
	add.s32 	%r84, %r84, %r4;
	add.s32 	%r83, %r83, %r4;
	add.s64 	%rd45, %rd45, 8;
	setp.eq.s32 	%p10, %r91, 10000;
	@%p10 bra 	$L__BB0_20;
	bra.uni 	$L__BB0_3;
$L__BB0_20:
	or.b32  	%r72, %r2, %r93;
	setp.eq.s32 	%p11, %r72, 0;
	@%p11 bra 	$L__BB0_25;
	cvt.u32.u64 	%r75, %rd4;
	mul.lo.s32 	%r12, %r2, %r75;
	add.s32 	%r76, %r12, %r2;
	add.s32 	%r11, %r76, 1;
	mov.b32 	%r104, 0;
	mov.b32 	%r101, 1;
$L__BB0_22:
	and.b32  	%r77, %r93, 1;
	setp.eq.b32 	%p12, %r77, 1;
	not.pred 	%p13, %p12;
	@%p13 bra 	$L__BB0_24;
	sub.s32 	%r78, %r11, %r101;
	add.s32 	%r79, %r104, %r12;
	mul.wide.u32 	%rd43, %r79, 4;
	add.s64 	%rd44, %rd3, %rd43;
	st.global.u32 	[%rd44], %r78;
	add.s32 	%r104, %r104, 1;
$L__BB0_24:
	add.s32 	%r53, %r101, 1;
	setp.lt.u32 	%p14, %r101, %r2;
	setp.gt.u32 	%p15, %r93, 1;
	or.pred  	%p16, %p14, %p15;
	shr.u32 	%r93, %r93, 1;
	mov.u32 	%r101, %r53;
	@%p16 bra 	$L__BB0_22;
$L__BB0_25:
	ld.param.u32 	%r81, [_Z11queryKernelPjjPcS_jj_param_5];
	cvt.u32.u64 	%r80, %rd4;
	add.s32 	%r82, %r80, %r81;
	setp.lt.u32 	%p17, %r82, %r56;
	@%p17 bra 	$L__BB0_2;
$L__BB0_26:
	ret;

}


// ===== COMPILED SASS (sm_100) =====

	.target	sm_100

	.elftype	@"ET_EXEC"


//--------------------- .note.nv.tkinfo           --------------------------
	.section	.note.nv.tkinfo,"",@"SHT_NOTE"
	.sectionflags	@"SHF_NOTE_NV_TKINFO"
	.tkinfo
        /*0018*/ 	.word	0x00000002
        /*0030*/ 	.string	""
        /*0030*/ 	.string	"ptxas"
        /*0030*/ 	.string	"Cuda compilation tools, release 13.0, V13.0.88"
        /*0030*/ 	.string	"Build cuda_13.0.r13.0/compiler.36424714_0"
        /*0030*/ 	.string	"-arch sm_100 -m 64 "



//--------------------- .note.nv.cuinfo           --------------------------
	.section	.note.nv.cuinfo,"",@"SHT_NOTE"
	.sectionflags	@"SHF_NOTE_NV_CUINFO"
        /*0018*/ 	.short	0x0002
        /*001a*/ 	.short	0x0064
        /*001c*/ 	.short	0x0082
	.zero		2


//--------------------- .nv.info                  --------------------------
	.section	.nv.info,"",@"SHT_CUDA_INFO"
	.align	4


	//----- nvinfo : EIATTR_REGCOUNT
	.align		4
        /*0000*/ 	.byte	0x04, 0x2f
        /*0002*/ 	.short	(.L_1 - .L_0)
	.align		4
.L_0:
        /*0004*/ 	.word	index@(_Z11queryKernelPjjPcS_jj)
        /*0008*/ 	.word	0x00000022


	//----- nvinfo : EIATTR_FRAME_SIZE
	.align		4
.L_1:
        /*000c*/ 	.byte	0x04, 0x11
        /*000e*/ 	.short	(.L_3 - .L_2)
	.align		4
.L_2:
        /*0010*/ 	.word	index@(_Z11queryKernelPjjPcS_jj)
        /*0014*/ 	.word	0x00000000


	//----- nvinfo : EIATTR_MIN_STACK_SIZE
	.align		4
.L_3:
        /*0018*/ 	.byte	0x04, 0x12
        /*001a*/ 	.short	(.L_5 - .L_4)
	.align		4
.L_4:
        /*001c*/ 	.word	index@(_Z11queryKernelPjjPcS_jj)
        /*0020*/ 	.word	0x00000000
.L_5:


//--------------------- .nv.compat                --------------------------
	.section	.nv.compat,"",@"SHT_CUDA_COMPAT_INFO"
	.align	4
        /*0000*/ 	.byte	0x02, 0x09, 0x00, 0x00, 0x02, 0x02, 0x01, 0x00, 0x02, 0x05, 0x05, 0x00, 0x03, 0x07, 0x01, 0x01
        /*0010*/ 	.byte	0x02, 0x03, 0x00, 0x00, 0x02, 0x06, 0x01, 0x00, 0x04, 0x0b, 0x08, 0x00, 0x09, 0x00, 0x00, 0x00
        /*0020*/ 	.byte	0x00, 0x00, 0x00, 0x00


//--------------------- .nv.info._Z11queryKernelPjjPcS_jj --------------------------
	.section	.nv.info._Z11queryKernelPjjPcS_jj,"",@"SHT_CUDA_INFO"
	.sectionflags	@""
	.align	4


	//----- nvinfo : EIATTR_CUDA_API_VERSION
	.align		4
        /*0000*/ 	.byte	0x04, 0x37
        /*0002*/ 	.short	(.L_7 - .L_6)
.L_6:
        /*0004*/ 	.word	0x00000082


	//----- nvinfo : EIATTR_KPARAM_INFO
	.align		4
.L_7:
        /*0008*/ 	.byte	0x04, 0x17
        /*000a*/ 	.short	(.L_9 - .L_8)
.L_8:
        /*000c*/ 	.word	0x00000000
        /*0010*/ 	.short	0x0005
        /*0012*/ 	.short	0x0024
        /*0014*/ 	.byte	0x00, 0xf0, 0x11, 0x00


	//----- nvinfo : EIATTR_KPARAM_INFO
	.align		4
.L_9:
        /*0018*/ 	.byte	0x04, 0x17
        /*001a*/ 	.short	(.L_11 - .L_10)
.L_10:
        /*001c*/ 	.word	0x00000000
        /*0020*/ 	.short	0x0004
        /*0022*/ 	.short	0x0020
        /*0024*/ 	.byte	0x00, 0xf0, 0x11, 0x00


	//----- nvinfo : EIATTR_KPARAM_INFO
	.align		4
.L_11:
        /*0028*/ 	.byte	0x04, 0x17
        /*002a*/ 	.short	(.L_13 - .L_12)
.L_12:
        /*002c*/ 	.word	0x00000000
        /*0030*/ 	.short	0x0003
        /*0032*/ 	.short	0x0018
        /*0034*/ 	.byte	0x00, 0xf5, 0x21, 0x00


	//----- nvinfo : EIATTR_KPARAM_INFO
	.align		4
.L_13:
        /*0038*/ 	.byte	0x04, 0x17
        /*003a*/ 	.short	(.L_15 - .L_14)
.L_14:
        /*003c*/ 	.word	0x00000000
        /*0040*/ 	.short	0x0002
        /*0042*/ 	.short	0x0010
        /*0044*/ 	.byte	0x00, 0xf5, 0x21, 0x00


	//----- nvinfo : EIATTR_KPARAM_INFO
	.align		4
.L_15:
        /*0048*/ 	.byte	0x04, 0x17
        /*004a*/ 	.short	(.L_17 - .L_16)
.L_16:
        /*004c*/ 	.word	0x00000000
        /*0050*/ 	.short	0x0001
        /*0052*/ 	.short	0x0008
        /*0054*/ 	.byte	0x00, 0xf0, 0x11, 0x00


	//----- nvinfo : EIATTR_KPARAM_INFO
	.align		4
.L_17:
        /*0058*/ 	.byte	0x04, 0x17
        /*005a*/ 	.short	(.L_19 - .L_18)
.L_18:
        /*005c*/ 	.word	0x00000000
        /*0060*/ 	.short	0x0000
        /*0062*/ 	.short	0x0000
        /*0064*/ 	.byte	0x00, 0xf5, 0x21, 0x00


	//----- nvinfo : EIATTR_SPARSE_MMA_MASK
	.align		4
.L_19:
        /*0068*/ 	.byte	0x03, 0x50
        /*006a*/ 	.short	0x0000


	//----- nvinfo : EIATTR_MAXREG_COUNT
	.align		4
        /*006c*/ 	.byte	0x03, 0x1b
        /*006e*/ 	.short	0x00ff


	//----- nvinfo : EIATTR_MERCURY_ISA_VERSION
	.align		4
        /*0070*/ 	.byte	0x03, 0x5f
        /*0072*/ 	.short	0x0101


	//----- nvinfo : EIATTR_VRC_CTA_INIT_COUNT
	.align		4
        /*0074*/ 	.byte	0x02, 0x4a
	.zero		1
	.zero		1


	//----- nvinfo : EIATTR_EXIT_INSTR_OFFSETS
	.align		4
        /*0078*/ 	.byte	0x04, 0x1c
        /*007a*/ 	.short	(.L_21 - .L_20)


	//   ....[0]....
.L_20:
        /*007c*/ 	.word	0x00000070


	//   ....[1]....
        /*0080*/ 	.word	0x00000e50


	//----- nvinfo : EIATTR_CRS_STACK_SIZE
	.align		4
.L_21:
        /*0084*/ 	.byte	0x04, 0x1e
        /*0086*/ 	.short	(.L_23 - .L_22)
.L_22:
        /*0088*/ 	.word	0x00000000


	//----- nvinfo : EIATTR_CBANK_PARAM_SIZE
	.align		4
.L_23:
        /*008c*/ 	.byte	0x03, 0x19
        /*008e*/ 	.short	0x0028


	//----- nvinfo : EIATTR_PARAM_CBANK
	.align		4
        /*0090*/ 	.byte	0x04, 0x0a
        /*0092*/ 	.short	(.L_25 - .L_24)
	.align		4
.L_24:
        /*0094*/ 	.word	index@(.nv.constant0._Z11queryKernelPjjPcS_jj)
        /*0098*/ 	.short	0x0380
        /*009a*/ 	.short	0x0028


	//----- nvinfo : EIATTR_SW_WAR
	.align		4
.L_25:
        /*009c*/ 	.byte	0x04, 0x36
        /*009e*/ 	.short	(.L_27 - .L_26)
.L_26:
        /*00a0*/ 	.word	0x00000008
.L_27:


//--------------------- .nv.callgraph             --------------------------
	.section	.nv.callgraph,"",@"SHT_CUDA_CALLGRAPH"
	.align	4
	.sectionentsize	8
	.align		4
        /*0000*/ 	.word	0x00000000
	.align		4
        /*0004*/ 	.word	0xffffffff
	.align		4
        /*0008*/ 	.word	0x00000000
	.align		4
        /*000c*/ 	.word	0xfffffffe
	.align		4
        /*0010*/ 	.word	0x00000000
	.align		4
        /*0014*/ 	.word	0xfffffffd
	.align		4
        /*0018*/ 	.word	0x00000000
	.align		4
        /*001c*/ 	.word	0xfffffffc


//--------------------- .text._Z11queryKernelPjjPcS_jj --------------------------
	.section	.text._Z11queryKernelPjjPcS_jj,"ax",@progbits
	.align	128
        .global         _Z11queryKernelPjjPcS_jj
        .type           _Z11queryKernelPjjPcS_jj,@function
        .size           _Z11queryKernelPjjPcS_jj,(.L_x_6 - _Z11queryKernelPjjPcS_jj)
        .other          _Z11queryKernelPjjPcS_jj,@"STO_CUDA_ENTRY STV_DEFAULT"
_Z11queryKernelPjjPcS_jj:
.text._Z11queryKernelPjjPcS_jj:
[----:B------:R-:W-:Y:S01]  /*0000*/  LDC R1, c[0x0][0x37c] ;  /* 0x0000df00ff017b82 */ /* 0x000fe20000000800 */
[----:B------:R-:W0:Y:S07]  /*0010*/  S2R R17, SR_TID.X ;  /* 0x0000000000117919 */ /* 0x000e2e0000002100 */
[----:B------:R-:W0:Y:S01]  /*0020*/  S2UR UR5, SR_CTAID.X ;  /* 0x00000000000579c3 */ /* 0x000e220000002500 */
[----:B------:R-:W1:Y:S07]  /*0030*/  LDCU UR4, c[0x0][0x388] ;  /* 0x00007100ff0477ac */ /* 0x000e6e0008000800 */
[----:B------:R-:W0:Y:S02]  /*0040*/  LDC R0, c[0x0][0x360] ;  /* 0x0000d800ff007b82 */ /* 0x000e240000000800 */
[----:B0-----:R-:W-:-:S05]  /*0050*/  IMAD R17, R0, UR5, R17 ;  /* 0x0000000500117c24 */ /* 0x001fca000f8e0211 */
[----:B-1----:R-:W-:-:S13]  /*0060*/  ISETP.GE.U32.AND P0, PT, R17, UR4, PT ;  /* 0x0000000411007c0c */ /* 0x002fda000bf06070 */
[----:B------:R-:W-:Y:S05]  /*0070*/  @P0 EXIT ;  /* 0x000000000000094d */ /* 0x000fea0003800000 */
[----:B------:R-:W0:Y:S01]  /*0080*/  LDC.64 R2, c[0x0][0x390] ;  /* 0x0000e400ff027b82 */ /* 0x000e220000000a00 */
[----:B------:R-:W0:Y:S01]  /*0090*/  LDCU.64 UR20, c[0x0][0x358] ;  /* 0x00006b00ff1477ac */ /* 0x000e220008000a00 */
[----:B------:R-:W1:Y:S06]  /*00a0*/  LDCU.64 UR8, c[0x0][0x390] ;  /* 0x00007200ff0877ac */ /* 0x000e6c0008000a00 */
[----:B------:R-:W2:Y:S01]  /*00b0*/  LDC R0, c[0x0][0x3a0] ;  /* 0x0000e800ff007b82 */ /* 0x000ea20000000800 */
[----:B0-----:R-:W3:Y:S01]  /*00c0*/  LDG.E.U8.CONSTANT R2, desc[UR20][R2.64] ;  /* 0x0000001402027981 */ /* 0x001ee2000c1e9100 */
[----:B-1----:R-:W-:-:S02]  /*00d0*/  UIADD3 UR7, UP0, UPT, UR8, 0x3, URZ ;  /* 0x0000000308077890 */ /* 0x002fc4000ff1e0ff */
[----:B------:R-:W-:Y:S02]  /*00e0*/  USHF.L.U32 UR10, UR4, 0x3, URZ ;  /* 0x00000003040a7899 */ /* 0x000fe400080006ff */
[----:B------:R-:W-:Y:S02]  /*00f0*/  UIADD3.X UR8, UPT, UPT, URZ, UR9, URZ, UP0, !UPT ;  /* 0x00000009ff087290 */ /* 0x000fe400087fe4ff */
[----:B------:R-:W-:Y:S01]  /*0100*/  UIMAD UR9, UR4, 0x7, URZ ;  /* 0x00000007040978a4 */ /* 0x000fe2000f8e02ff */
[----:B--2---:R-:W-:Y:S01]  /*0110*/  IMAD.SHL.U32 R0, R0, 0x8, RZ ;  /* 0x0000000800007824 */ /* 0x004fe200078e00ff */
[----:B------:R-:W-:Y:S02]  /*0120*/  UIMAD UR11, UR4, 0x6, URZ ;  /* 0x00000006040b78a4 */ /* 0x000fe4000f8e02ff */
[----:B------:R-:W-:Y:S02]  /*0130*/  UIMAD UR12, UR4, 0x5, URZ ;  /* 0x00000005040c78a4 */ /* 0x000fe4000f8e02ff */
[----:B------:R-:W-:-:S02]  /*0140*/  USHF.L.U32 UR13, UR4, 0x2, URZ ;  /* 0x00000002040d7899 */ /* 0x000fc400080006ff */
[----:B------:R-:W-:Y:S01]  /*0150*/  UIMAD UR4, UR4, 0x3, URZ ;  /* 0x00000003040478a4 */ /* 0x000fe2000f8e02ff */
[----:B---3--:R-:W-:-:S04]  /*0160*/  ISETP.NE.AND P0, PT, R2, 0x31, PT ;  /* 0x000000310200780c */ /* 0x008fc80003f05270 */
[----:B------:R-:W-:-:S09]  /*0170*/  P2R R3, PR, RZ, 0x1 ;  /* 0x00000001ff037803 */ /* 0x000fd20000000000 */
.L_x_4:
[----:B------:R-:W-:Y:S01]  /*0180*/  IMAD.U32 R6, RZ, RZ, UR7 ;  /* 0x00000007ff067e24 */ /* 0x000fe2000f8e00ff */
[----:B------:R-:W-:Y:S01]  /*0190*/  ISETP.NE.AND P3, PT, R2, 0x31, PT ;  /* 0x000000310200780c */ /* 0x000fe20003f65270 */
[----:B------:R-:W-:Y:S01]  /*01a0*/  IMAD.U32 R7, RZ, RZ, UR8 ;  /* 0x00000008ff077e24 */ /* 0x000fe2000f8e00ff */
[----:B0-----:R-:W0:Y:S04]  /*01b0*/  LDCU UR6, c[0x0][0x388] ;  /* 0x00007100ff0677ac */ /* 0x001e280008000800 */
[----:B------:R-:W2:Y:S04]  /*01c0*/  LDG.E.U8.CONSTANT R3, desc[UR20][R6.64+-0x2] ;  /* 0xfffffe1406037981 */ /* 0x000ea8000c1e9100 */
[----:B------:R-:W3:Y:S03]  /*01d0*/  LDG.E.U8.CONSTANT R8, desc[UR20][R6.64+-0x1] ;  /* 0xffffff1406087981 */ /* 0x000ee6000c1e9100 */
[----:B------:R-:W1:Y:S01]  /*01e0*/  @!P3 LDC.64 R10, c[0x0][0x380] ;  /* 0x0000e000ff0abb82 */ /* 0x000e620000000a00 */
[----:B------:R-:W4:Y:S01]  /*01f0*/  LDG.E.U8.CONSTANT R9, desc[UR20][R6.64] ;  /* 0x0000001406097981 */ /* 0x000f22000c1e9100 */
[----:B------:R-:W-:-:S03]  /*0200*/  SHF.R.S32.HI R4, RZ, 0x1f, R17 ;  /* 0x0000001fff047819 */ /* 0x000fc60000011411 */
[----:B------:R-:W5:Y:S04]  /*0210*/  LDG.E.U8.CONSTANT R12, desc[UR20][R6.64+0x1] ;  /* 0x00000114060c7981 */ /* 0x000f68000c1e9100 */
[----:B------:R-:W5:Y:S01]  /*0220*/  LDG.E.U8.CONSTANT R18, desc[UR20][R6.64+0x3] ;  /* 0x0000031406127981 */ /* 0x000f62000c1e9100 */
[----:B-1----:R-:W-:-:S04]  /*0230*/  @!P3 LEA R10, P1, R17, R10, 0x2 ;  /* 0x0000000a110ab211 */ /* 0x002fc800078210ff */
[----:B------:R-:W-:Y:S02]  /*0240*/  @!P3 LEA.HI.X R11, R17, R11, R4, 0x2, P1 ;  /* 0x0000000b110bb211 */ /* 0x000fe400008f1404 */
[----:B--2---:R-:W-:-:S13]  /*0250*/  ISETP.NE.AND P0, PT, R3, 0x31, PT ;  /* 0x000000310300780c */ /* 0x004fda0003f05270 */
[----:B------:R-:W1:Y:S01]  /*0260*/  @!P0 LDC.64 R14, c[0x0][0x380] ;  /* 0x0000e000ff0e8b82 */ /* 0x000e620000000a00 */
[----:B0-----:R-:W-:-:S05]  /*0270*/  @!P0 IADD3 R5, P2, PT, R17, UR6, RZ ;  /* 0x0000000611058c10 */ /* 0x001fca000ff5e0ff */
[----:B------:R-:W-:Y:S02]  /*0280*/  @!P0 IMAD.X R16, RZ, RZ, R4, P2 ;  /* 0x000000ffff108224 */ /* 0x000fe400010e0604 */
[----:B------:R-:W-:-:S06]  /*0290*/  IMAD.MOV.U32 R3, RZ, RZ, -0x1 ;  /* 0xffffffffff037424 */ /* 0x000fcc00078e00ff */
[----:B------:R0:W2:Y:S01]  /*02a0*/  @!P3 LDG.E.CONSTANT R3, desc[UR20][R10.64] ;  /* 0x000000140a03b981 */ /* 0x0000a2000c1e9900 */
[----:B-1----:R-:W-:-:S04]  /*02b0*/  @!P0 LEA R14, P2, R5, R14, 0x2 ;  /* 0x0000000e050e8211 */ /* 0x002fc800078410ff */
[----:B------:R-:W-:Y:S02]  /*02c0*/  @!P0 LEA.HI.X R15, R5, R15, R16, 0x2, P2 ;  /* 0x0000000f050f8211 */ /* 0x000fe400010f1410 */
[----:B------:R-:W2:Y:S04]  /*02d0*/  LDG.E.U8.CONSTANT R16, desc[UR20][R6.64+0x2] ;  /* 0x0000021406107981 */ /* 0x000ea8000c1e9100 */
[----:B------:R-:W2:Y:S04]  /*02e0*/  @!P0 LDG.E.CONSTANT R14, desc[UR20][R14.64] ;  /* 0x000000140e0e8981 */ /* 0x000ea8000c1e9900 */
[----:B------:R1:W2:Y:S01]  /*02f0*/  LDG.E.U8.CONSTANT R5, desc[UR20][R6.64+0x4] ;  /* 0x0000041406057981 */ /* 0x0002a2000c1e9100 */
[----:B---3--:R-:W-:-:S02]  /*0300*/  ISETP.NE.AND P5, PT, R8, 0x31, PT ;  /* 0x000000310800780c */ /* 0x008fc40003fa5270 */
[----:B----4-:R-:W-:Y:S02]  /*0310*/  ISETP.NE.AND P4, PT, R9, 0x31, PT ;  /* 0x000000310900780c */ /* 0x010fe40003f85270 */
[----:B-----5:R-:W-:-:S09]  /*0320*/  ISETP.NE.AND P3, PT, R12, 0x31, PT ;  /* 0x000000310c00780c */ /* 0x020fd20003f65270 */
[----:B------:R-:W3:Y:S01]  /*0330*/  @!P5 LDC.64 R8, c[0x0][0x380] ;  /* 0x0000e000ff08db82 */ /* 0x000ee20000000a00 */
[----:B------:R-:W-:-:S07]  /*0340*/  USHF.L.U32 UR5, UR6, 0x1, URZ ;  /* 0x0000000106057899 */ /* 0x000fce00080006ff */
[----:B------:R-:W4:Y:S08]  /*0350*/  @!P4 LDC.64 R12, c[0x0][0x380] ;  /* 0x0000e000ff0ccb82 */ /* 0x000f300000000a00 */
[----:B0-----:R-:W0:Y:S01]  /*0360*/  @!P3 LDC.64 R10, c[0x0][0x380] ;  /* 0x0000e000ff0abb82 */ /* 0x001e220000000a00 */
[----:B--2---:R-:W-:Y:S02]  /*0370*/  ISETP.NE.AND P2, PT, R16, 0x31, PT ;  /* 0x000000311000780c */ /* 0x004fe40003f45270 */
[----:B------:R-:W-:-:S02]  /*0380*/  @!P5 IADD3 R16, P1, PT, R17, UR5, RZ ;  /* 0x000000051110dc10 */ /* 0x000fc4000ff3e0ff */
[----:B------:R-:W-:Y:S02]  /*0390*/  @!P0 LOP3.LUT R3, R14, R3, RZ, 0xc0, !PT ;  /* 0x000000030e038212 */ /* 0x000fe400078ec0ff */
[----:B---3--:R-:W-:Y:S01]  /*03a0*/  @!P5 LEA R8, P0, R16, R8, 0x2 ;  /* 0x000000081008d211 */ /* 0x008fe200078010ff */
[----:B-1----:R-:W-:Y:S01]  /*03b0*/  @!P5 IMAD.X R6, RZ, RZ, R4, P1 ;  /* 0x000000ffff06d224 */ /* 0x002fe200008e0604 */
[----:B------:R-:W-:-:S04]  /*03c0*/  ISETP.NE.AND P1, PT, R18, 0x31, PT ;  /* 0x000000311200780c */ /* 0x000fc80003f25270 */
[----:B------:R-:W-:Y:S01]  /*03d0*/  @!P5 LEA.HI.X R9, R16, R9, R6, 0x2, P0 ;  /* 0x000000091009d211 */ /* 0x000fe200000f1406 */
[----:B------:R-:W1:Y:S01]  /*03e0*/  @!P2 LDC.64 R18, c[0x0][0x380] ;  /* 0x0000e000ff12ab82 */ /* 0x000e620000000a00 */
[----:B------:R-:W-:-:S03]  /*03f0*/  @!P4 IADD3 R7, P0, PT, R17, UR4, RZ ;  /* 0x000000041107cc10 */ /* 0x000fc6000ff1e0ff */
[----:B------:R-:W2:Y:S02]  /*0400*/  @!P5 LDG.E.CONSTANT R8, desc[UR20][R8.64] ;  /* 0x000000140808d981 */ /* 0x000ea4000c1e9900 */
[----:B------:R-:W-:Y:S01]  /*0410*/  @!P4 IMAD.X R14, RZ, RZ, R4, P0 ;  /* 0x000000ffff0ec224 */ /* 0x000fe200000e0604 */
[----:B----4-:R-:W-:-:S04]  /*0420*/  @!P4 LEA R6, P0, R7, R12, 0x2 ;  /* 0x0000000c0706c211 */ /* 0x010fc800078010ff */
[----:B------:R-:W-:Y:S02]  /*0430*/  @!P4 LEA.HI.X R7, R7, R13, R14, 0x2, P0 ;  /* 0x0000000d0707c211 */ /* 0x000fe400000f140e */
[----:B------:R-:W-:Y:S01]  /*0440*/  @!P3 IADD3 R12, P0, PT, R17, UR13, RZ ;  /* 0x0000000d110cbc10 */ /* 0x000fe2000ff1e0ff */
[----:B------:R-:W3:Y:S02]  /*0450*/  @!P1 LDC.64 R14, c[0x0][0x380] ;  /* 0x0000e000ff0e9b82 */ /* 0x000ee40000000a00 */
[----:B------:R4:W5:Y:S02]  /*0460*/  @!P4 LDG.E.CONSTANT R6, desc[UR20][R6.64] ;  /* 0x000000140606c981 */ /* 0x000964000c1e9900 */
[----:B------:R-:W-:Y:S01]  /*0470*/  @!P3 IMAD.X R13, RZ, RZ, R4, P0 ;  /* 0x000000ffff0db224 */ /* 0x000fe200000e0604 */
[----:B0-----:R-:W-:-:S04]  /*0480*/  @!P3 LEA R10, P0, R12, R10, 0x2 ;  /* 0x0000000a0c0ab211 */ /* 0x001fc800078010ff */
[----:B------:R-:W-:Y:S02]  /*0490*/  @!P3 LEA.HI.X R11, R12, R11, R13, 0x2, P0 ;  /* 0x0000000b0c0bb211 */ /* 0x000fe400000f140d */
[----:B------:R-:W-:-:S03]  /*04a0*/  @!P2 IADD3 R13, P0, PT, R17, UR12, RZ ;  /* 0x0000000c110dac10 */ /* 0x000fc6000ff1e0ff */
[----:B------:R0:W5:Y:S02]  /*04b0*/  @!P3 LDG.E.CONSTANT R10, desc[UR20][R10.64] ;  /* 0x000000140a0ab981 */ /* 0x000164000c1e9900 */
[----:B------:R-:W-:Y:S01]  /*04c0*/  @!P2 IMAD.X R16, RZ, RZ, R4, P0 ;  /* 0x000000ffff10a224 */ /* 0x000fe200000e0604 */
[----:B-1----:R-:W-:-:S04]  /*04d0*/  @!P2 LEA R12, P0, R13, R18, 0x2 ;  /* 0x000000120d0ca211 */ /* 0x002fc800078010ff */
[----:B------:R-:W-:Y:S02]  /*04e0*/  @!P2 LEA.HI.X R13, R13, R19, R16, 0x2, P0 ;  /* 0x000000130d0da211 */ /* 0x000fe400000f1410 */
[----:B------:R-:W-:-:S03]  /*04f0*/  @!P1 IADD3 R16, P0, PT, R17, UR11, RZ ;  /* 0x0000000b11109c10 */ /* 0x000fc6000ff1e0ff */
[----:B------:R1:W5:Y:S02]  /*0500*/  @!P2 LDG.E.CONSTANT R12, desc[UR20][R12.64] ;  /* 0x000000140c0ca981 */ /* 0x000364000c1e9900 */
[----:B------:R-:W-:Y:S01]  /*0510*/  @!P1 IMAD.X R18, RZ, RZ, R4, P0 ;  /* 0x000000ffff129224 */ /* 0x000fe200000e0604 */
[----:B---3--:R-:W-:-:S04]  /*0520*/  @!P1 LEA R14, P0, R16, R14, 0x2 ;  /* 0x0000000e100e9211 */ /* 0x008fc800078010ff */
[----:B------:R-:W-:Y:S02]  /*0530*/  @!P1 LEA.HI.X R15, R16, R15, R18, 0x2, P0 ;  /* 0x0000000f100f9211 */ /* 0x000fe400000f1412 */
[----:B------:R-:W-:-:S03]  /*0540*/  ISETP.NE.AND P0, PT, R5, 0x31, PT ;  /* 0x000000310500780c */ /* 0x000fc60003f05270 */
[----:B------:R-:W3:Y:S10]  /*0550*/  @!P1 LDG.E.CONSTANT R14, desc[UR20][R14.64] ;  /* 0x000000140e0e9981 */ /* 0x000ef4000c1e9900 */
[----:B------:R-:W4:Y:S01]  /*0560*/  @!P0 LDC.64 R18, c[0x0][0x380] ;  /* 0x0000e000ff128b82 */ /* 0x000f220000000a00 */
[----:B------:R-:W-:-:S05]  /*0570*/  @!P0 IADD3 R5, P6, PT, R17, UR9, RZ ;  /* 0x0000000911058c10 */ /* 0x000fca000ffde0ff */
[----:B------:R-:W-:Y:S01]  /*0580*/  @!P0 IMAD.X R16, RZ, RZ, R4, P6 ;  /* 0x000000ffff108224 */ /* 0x000fe200030e0604 */
[----:B----4-:R-:W-:-:S04]  /*0590*/  @!P0 LEA R18, P6, R5, R18, 0x2 ;  /* 0x0000001205128211 */ /* 0x010fc800078c10ff */
[----:B------:R-:W-:-:S05]  /*05a0*/  @!P0 LEA.HI.X R19, R5, R19, R16, 0x2, P6 ;  /* 0x0000001305138211 */ /* 0x000fca00030f1410 */
[----:B------:R-:W4:Y:S01]  /*05b0*/  @!P0 LDG.E.CONSTANT R18, desc[UR20][R18.64] ;  /* 0x0000001412128981 */ /* 0x000f22000c1e9900 */
[----:B------:R-:W-:Y:S02]  /*05c0*/  UIADD3 UR19, UP0, UPT, UR7, 0x8, URZ ;  /* 0x0000000807137890 */ /* 0x000fe4000ff1e0ff */
[----:B------:R-:W-:Y:S02]  /*05d0*/  UIADD3 UR14, UPT, UPT, UR9, UR10, URZ ;  /* 0x0000000a090e7290 */ /* 0x000fe4000fffe0ff */
[----:B------:R-:W-:Y:S02]  /*05e0*/  UIADD3 UR15, UPT, UPT, UR10, UR11, URZ ;  /* 0x0000000b0a0f7290 */ /* 0x000fe4000fffe0ff */
[----:B------:R-:W-:Y:S02]  /*05f0*/  UIADD3 UR16, UPT, UPT, UR10, UR12, URZ ;  /* 0x0000000c0a107290 */ /* 0x000fe4000fffe0ff */
[----:B------:R-:W-:Y:S02]  /*0600*/  UIADD3 UR17, UPT, UPT, UR10, UR13, URZ ;  /* 0x0000000d0a117290 */ /* 0x000fe4000fffe0ff */
[----:B------:R-:W-:-:S02]  /*0610*/  UIADD3 UR18, UPT, UPT, UR10, UR4, URZ ;  /* 0x000000040a127290 */ /* 0x000fc4000fffe0ff */
[----:B------:R-:W-:Y:S02]  /*0620*/  UIADD3 UR6, UPT, UPT, UR10, UR6, URZ ;  /* 0x000000060a067290 */ /* 0x000fe4000fffe0ff */
[----:B------:R-:W-:Y:S02]  /*0630*/  UIADD3.X UR22, UPT, UPT, URZ, UR8, URZ, UP0, !UPT ;  /* 0x00000008ff167290 */ /* 0x000fe400087fe4ff */
[----:B------:R-:W-:Y:S01]  /*0640*/  UIADD3 UR5, UPT, UPT, UR10, UR5, URZ ;  /* 0x000000050a057290 */ /* 0x000fe2000fffe0ff */
[----:B------:R-:W-:Y:S02]  /*0650*/  IMAD.MOV.U32 R5, RZ, RZ, 0x8 ;  /* 0x00000008ff057424 */ /* 0x000fe400078e00ff */
[----:B------:R-:W-:Y:S02]  /*0660*/  IMAD.U32 R7, RZ, RZ, UR14 ;  /* 0x0000000eff077e24 */ /* 0x000fe4000f8e00ff */
[----:B------:R-:W-:Y:S02]  /*0670*/  IMAD.U32 R9, RZ, RZ, UR16 ;  /* 0x00000010ff097e24 */ /* 0x000fe4000f8e00ff */
[----:B0-----:R-:W-:-:S02]  /*0680*/  IMAD.U32 R11, RZ, RZ, UR18 ;  /* 0x00000012ff0b7e24 */ /* 0x001fc4000f8e00ff */
[----:B------:R-:W-:Y:S02]  /*0690*/  IMAD.U32 R24, RZ, RZ, UR19 ;  /* 0x00000013ff187e24 */ /* 0x000fe4000f8e00ff */
[----:B------:R-:W-:Y:S02]  /*06a0*/  IMAD.U32 R25, RZ, RZ, UR22 ;  /* 0x00000016ff197e24 */ /* 0x000fe4000f8e00ff */
[----:B-1----:R-:W-:Y:S01]  /*06b0*/  IMAD.U32 R13, RZ, RZ, UR5 ;  /* 0x00000005ff0d7e24 */ /* 0x002fe2000f8e00ff */
[----:B--2---:R-:W-:-:S04]  /*06c0*/  @!P5 LOP3.LUT R3, R8, R3, RZ, 0xc0, !PT ;  /* 0x000000030803d212 */ /* 0x004fc800078ec0ff */
[----:B-----5:R-:W-:-:S04]  /*06d0*/  @!P4 LOP3.LUT R3, R6, R3, RZ, 0xc0, !PT ;  /* 0x000000030603c212 */ /* 0x020fc800078ec0ff */
[----:B------:R-:W-:Y:S01]  /*06e0*/  @!P3 LOP3.LUT R3, R10, R3, RZ, 0xc0, !PT ;  /* 0x000000030a03b212 */ /* 0x000fe200078ec0ff */
[----:B------:R-:W-:Y:S02]  /*06f0*/  IMAD.U32 R6, RZ, RZ, UR10 ;  /* 0x0000000aff067e24 */ /* 0x000fe4000f8e00ff */
[----:B------:R-:W-:Y:S01]  /*0700*/  IMAD.U32 R8, RZ, RZ, UR15 ;  /* 0x0000000fff087e24 */ /* 0x000fe2000f8e00ff */
[----:B------:R-:W-:Y:S01]  /*0710*/  @!P2 LOP3.LUT R3, R12, R3, RZ, 0xc0, !PT ;  /* 0x000000030c03a212 */ /* 0x000fe200078ec0ff */
[----:B------:R-:W-:Y:S02]  /*0720*/  IMAD.U32 R10, RZ, RZ, UR17 ;  /* 0x00000011ff0a7e24 */ /* 0x000fe4000f8e00ff */
[----:B------:R-:W-:Y:S01]  /*0730*/  IMAD.U32 R12, RZ, RZ, UR6 ;  /* 0x00000006ff0c7e24 */ /* 0x000fe2000f8e00ff */
[----:B---3--:R-:W-:-:S04]  /*0740*/  @!P1 LOP3.LUT R3, R14, R3, RZ, 0xc0, !PT ;  /* 0x000000030e039212 */ /* 0x008fc800078ec0ff */
[----:B----4-:R-:W-:-:S07]  /*0750*/  @!P0 LOP3.LUT R3, R18, R3, RZ, 0xc0, !PT ;  /* 0x0000000312038212 */ /* 0x010fce00078ec0ff */
.L_x_0:
[----:B------:R-:W2:Y:S04]  /*0760*/  LDG.E.U8.CONSTANT R14, desc[UR20][R24.64+-0x3] ;  /* 0xfffffd14180e7981 */ /* 0x000ea8000c1e9100 */
[----:B------:R-:W3:Y:S04]  /*0770*/  LDG.E.U8.CONSTANT R16, desc[UR20][R24.64+-0x2] ;  /* 0xfffffe1418107981 */ /* 0x000ee8000c1e9100 */
[----:B------:R-:W4:Y:S04]  /*0780*/  LDG.E.U8.CONSTANT R26, desc[UR20][R24.64+-0x1] ;  /* 0xffffff14181a7981 */ /* 0x000f28000c1e9100 */
[----:B------:R-:W5:Y:S04]  /*0790*/  LDG.E.U8.CONSTANT R23, desc[UR20][R24.64] ;  /* 0x0000001418177981 */ /* 0x000f68000c1e9100 */
[----:B------:R-:W5:Y:S01]  /*07a0*/  LDG.E.U8.CONSTANT R18, desc[UR20][R24.64+0x1] ;  /* 0x0000011418127981 */ /* 0x000f62000c1e9100 */
[----:B--2---:R-:W-:-:S13]  /*07b0*/  ISETP.NE.AND P1, PT, R14, 0x31, PT ;  /* 0x000000310e00780c */ /* 0x004fda0003f25270 */
[----:B------:R-:W0:Y:S01]  /*07c0*/  @!P1 LDC.64 R14, c[0x0][0x380] ;  /* 0x0000e000ff0e9b82 */ /* 0x000e220000000a00 */
[----:B---3--:R-:W-:Y:S02]  /*07d0*/  ISETP.NE.AND P0, PT, R16, 0x31, PT ;  /* 0x000000311000780c */ /* 0x008fe40003f05270 */
[----:B------:R-:W-:-:S05]  /*07e0*/  @!P1 IADD3 R16, P2, PT, R6, R17, RZ ;  /* 0x0000001106109210 */ /* 0x000fca0007f5e0ff */
[----:B------:R-:W-:Y:S01]  /*07f0*/  @!P1 IMAD.X R19, RZ, RZ, R4, P2 ;  /* 0x000000ffff139224 */ /* 0x000fe200010e0604 */
[----:B0-----:R-:W-:-:S04]  /*0800*/  @!P1 LEA R30, P2, R16, R14, 0x2 ;  /* 0x0000000e101e9211 */ /* 0x001fc800078410ff */
[----:B------:R-:W-:Y:S02]  /*0810*/  @!P1 LEA.HI.X R31, R16, R15, R19, 0x2, P2 ;  /* 0x0000000f101f9211 */ /* 0x000fe400010f1413 */
[----:B------:R-:W0:Y:S01]  /*0820*/  @!P0 LDC.64 R14, c[0x0][0x380] ;  /* 0x0000e000ff0e8b82 */ /* 0x000e220000000a00 */
[----:B------:R-:W2:Y:S04]  /*0830*/  LDG.E.U8.CONSTANT R19, desc[UR20][R24.64+0x2] ;  /* 0x0000021418137981 */ /* 0x000ea8000c1e9100 */
[----:B------:R-:W3:Y:S01]  /*0840*/  @!P1 LDG.E.CONSTANT R20, desc[UR20][R30.64] ;  /* 0x000000141e149981 */ /* 0x000ee2000c1e9900 */
[----:B------:R-:W-:-:S05]  /*0850*/  @!P0 IADD3 R16, P2, PT, R12, R17, RZ ;  /* 0x000000110c108210 */ /* 0x000fca0007f5e0ff */
[----:B------:R-:W-:Y:S01]  /*0860*/  @!P0 IMAD.X R21, RZ, RZ, R4, P2 ;  /* 0x000000ffff158224 */ /* 0x000fe200010e0604 */
[----:B0-----:R-:W-:-:S04]  /*0870*/  @!P0 LEA R28, P2, R16, R14, 0x2 ;  /* 0x0000000e101c8211 */ /* 0x001fc800078410ff */
[----:B------:R-:W-:Y:S02]  /*0880*/  @!P0 LEA.HI.X R29, R16, R15, R21, 0x2, P2 ;  /* 0x0000000f101d8211 */ /* 0x000fe400010f1415 */
[----:B------:R-:W3:Y:S04]  /*0890*/  LDG.E.U8.CONSTANT R21, desc[UR20][R24.64+0x3] ;  /* 0x0000031418157981 */ /* 0x000ee8000c1e9100 */
[----:B------:R0:W3:Y:S04]  /*08a0*/  @!P0 LDG.E.CONSTANT R22, desc[UR20][R28.64] ;  /* 0x000000141c168981 */ /* 0x0000e8000c1e9900 */
[----:B------:R-:W3:Y:S01]  /*08b0*/  LDG.E.U8.CONSTANT R16, desc[UR20][R24.64+0x4] ;  /* 0x0000041418107981 */ /* 0x000ee2000c1e9100 */
[----:B----4-:R-:W-:-:S13]  /*08c0*/  ISETP.NE.AND P5, PT, R26, 0x31, PT ;  /* 0x000000311a00780c */ /* 0x010fda0003fa5270 */
[----:B------:R-:W1:Y:S01]  /*08d0*/  @!P5 LDC.64 R14, c[0x0][0x380] ;  /* 0x0000e000ff0edb82 */ /* 0x000e620000000a00 */
[----:B-----5:R-:W-:Y:S02]  /*08e0*/  ISETP.NE.AND P4, PT, R23, 0x31, PT ;  /* 0x000000311700780c */ /* 0x020fe40003f85270 */
[----:B------:R-:W-:-:S04]  /*08f0*/  @!P5 IADD3 R23, P2, PT, R13, R17, RZ ;  /* 0x000000110d17d210 */ /* 0x000fc80007f5e0ff */
[----:B-1----:R-:W-:Y:S01]  /*0900*/  @!P5 LEA R26, P3, R23, R14, 0x2 ;  /* 0x0000000e171ad211 */ /* 0x002fe200078610ff */
[----:B------:R-:W-:-:S05]  /*0910*/  @!P5 IMAD.X R14, RZ, RZ, R4, P2 ;  /* 0x000000ffff0ed224 */ /* 0x000fca00010e0604 */
[----:B------:R-:W-:Y:S02]  /*0920*/  @!P5 LEA.HI.X R27, R23, R15, R14, 0x2, P3 ;  /* 0x0000000f171bd211 */ /* 0x000fe400018f140e */
[----:B------:R-:W0:Y:S01]  /*0930*/  @!P4 LDC.64 R14, c[0x0][0x380] ;  /* 0x0000e000ff0ecb82 */ /* 0x000e220000000a00 */
[----:B------:R-:W-:Y:S02]  /*0940*/  ISETP.NE.AND P3, PT, R18, 0x31, PT ;  /* 0x000000311200780c */ /* 0x000fe40003f65270 */
[----:B------:R-:W-:Y:S01]  /*0950*/  @!P4 IADD3 R18, P2, PT, R11, R17, RZ ;  /* 0x000000110b12c210 */ /* 0x000fe20007f5e0ff */
[----:B------:R-:W4:Y:S04]  /*0960*/  @!P5 LDG.E.CONSTANT R26, desc[UR20][R26.64] ;  /* 0x000000141a1ad981 */ /* 0x000f28000c1e9900 */
[----:B------:R-:W-:Y:S01]  /*0970*/  @!P4 IMAD.X R23, RZ, RZ, R4, P2 ;  /* 0x000000ffff17c224 */ /* 0x000fe200010e0604 */
[----:B0-----:R-:W-:-:S04]  /*0980*/  @!P4 LEA R28, P2, R18, R14, 0x2 ;  /* 0x0000000e121cc211 */ /* 0x001fc800078410ff */
[----:B------:R-:W-:Y:S02]  /*0990*/  @!P4 LEA.HI.X R29, R18, R15, R23, 0x2, P2 ;  /* 0x0000000f121dc211 */ /* 0x000fe400010f1417 */
[----:B------:R-:W0:Y:S03]  /*09a0*/  @!P3 LDC.64 R14, c[0x0][0x380] ;  /* 0x0000e000ff0ebb82 */ /* 0x000e260000000a00 */
[----:B------:R-:W5:Y:S01]  /*09b0*/  @!P4 LDG.E.CONSTANT R28, desc[UR20][R28.64] ;  /* 0x000000141c1cc981 */ /* 0x000f62000c1e9900 */
[----:B--2---:R-:W-:Y:S02]  /*09c0*/  ISETP.NE.AND P2, PT, R19, 0x31, PT ;  /* 0x000000311300780c */ /* 0x004fe40003f45270 */
[----:B---3--:R-:W-:Y:S02]  /*09d0*/  @!P1 LOP3.LUT R3, R20, R3, RZ, 0xc0, !PT ;  /* 0x0000000314039212 */ /* 0x008fe400078ec0ff */
[----:B------:R-:W-:-:S05]  /*09e0*/  @!P3 IADD3 R19, P1, PT, R10, R17, RZ ;  /* 0x000000110a13b210 */ /* 0x000fca0007f3e0ff */
[----:B------:R-:W-:Y:S01]  /*09f0*/  @!P3 IMAD.X R20, RZ, RZ, R4, P1 ;  /* 0x000000ffff14b224 */ /* 0x000fe200008e0604 */
[----:B0-----:R-:W-:-:S04]  /*0a00*/  @!P3 LEA R18, P1, R19, R14, 0x2 ;  /* 0x0000000e1312b211 */ /* 0x001fc800078210ff */
[----:B------:R-:W-:Y:S02]  /*0a10*/  @!P3 LEA.HI.X R19, R19, R15, R20, 0x2, P1 ;  /* 0x0000000f1313b211 */ /* 0x000fe400008f1414 */
[----:B------:R-:W0:Y:S03]  /*0a20*/  @!P2 LDC.64 R14, c[0x0][0x380] ;  /* 0x0000e000ff0eab82 */ /* 0x000e260000000a00 */
[----:B------:R-:W2:Y:S01]  /*0a30*/  @!P3 LDG.E.CONSTANT R18, desc[UR20][R18.64] ;  /* 0x000000141212b981 */ /* 0x000ea2000c1e9900 */
[----:B------:R-:W-:Y:S02]  /*0a40*/  ISETP.NE.AND P1, PT, R21, 0x31, PT ;  /* 0x000000311500780c */ /* 0x000fe40003f25270 */
[----:B------:R-:W-:Y:S02]  /*0a50*/  @!P0 LOP3.LUT R3, R22, R3, RZ, 0xc0, !PT ;  /* 0x0000000316038212 */ /* 0x000fe400078ec0ff */
[----:B------:R-:W-:-:S05]  /*0a60*/  @!P2 IADD3 R21, P0, PT, R9, R17, RZ ;  /* 0x000000110915a210 */ /* 0x000fca0007f1e0ff */
[----:B------:R-:W-:Y:S01]  /*0a70*/  @!P2 IMAD.X R22, RZ, RZ, R4, P0 ;  /* 0x000000ffff16a224 */ /* 0x000fe200000e0604 */
[----:B0-----:R-:W-:-:S04]  /*0a80*/  @!P2 LEA R20, P0, R21, R14, 0x2 ;  /* 0x0000000e1514a211 */ /* 0x001fc800078010ff */
[----:B------:R-:W-:Y:S02]  /*0a90*/  @!P2 LEA.HI.X R21, R21, R15, R22, 0x2, P0 ;  /* 0x0000000f1515a211 */ /* 0x000fe400000f1416 */
[----:B------:R-:W0:Y:S01]  /*0aa0*/  @!P1 LDC.64 R14, c[0x0][0x380] ;  /* 0x0000e000ff0e9b82 */ /* 0x000e220000000a00 */
[----:B------:R-:W-:Y:S02]  /*0ab0*/  @!P1 IADD3 R22, P0, PT, R8, R17, RZ ;  /* 0x0000001108169210 */ /* 0x000fe40007f1e0ff */
[----:B------:R-:W3:Y:S03]  /*0ac0*/  @!P2 LDG.E.CONSTANT R20, desc[UR20][R20.64] ;  /* 0x000000141414a981 */ /* 0x000ee6000c1e9900 */
[----:B------:R-:W-:Y:S01]  /*0ad0*/  @!P1 IMAD.X R23, RZ, RZ, R4, P0 ;  /* 0x000000ffff179224 */ /* 0x000fe200000e0604 */
[----:B0-----:R-:W-:-:S04]  /*0ae0*/  @!P1 LEA R30, P0, R22, R14, 0x2 ;  /* 0x0000000e161e9211 */ /* 0x001fc800078010ff */
[----:B------:R-:W-:Y:S02]  /*0af0*/  @!P1 LEA.HI.X R31, R22, R15, R23, 0x2, P0 ;  /* 0x0000000f161f9211 */ /* 0x000fe400000f1417 */
[----:B------:R-:W-:-:S03]  /*0b00*/  ISETP.NE.AND P0, PT, R16, 0x31, PT ;  /* 0x000000311000780c */ /* 0x000fc60003f05270 */
[----:B------:R-:W3:Y:S10]  /*0b10*/  @!P1 LDG.E.CONSTANT R30, desc[UR20][R30.64] ;  /* 0x000000141e1e9981 */ /* 0x000ef4000c1e9900 */
[----:B------:R-:W0:Y:S01]  /*0b20*/  @!P0 LDC.64 R14, c[0x0][0x380] ;  /* 0x0000e000ff0e8b82 */ /* 0x000e220000000a00 */
[----:B------:R-:W-:-:S05]  /*0b30*/  @!P0 IADD3 R16, P6, PT, R7, R17, RZ ;  /* 0x0000001107108210 */ /* 0x000fca0007fde0ff */
[----:B------:R-:W-:Y:S01]  /*0b40*/  @!P0 IMAD.X R22, RZ, RZ, R4, P6 ;  /* 0x000000ffff168224 */ /* 0x000fe200030e0604 */
[----:B0-----:R-:W-:-:S04]  /*0b50*/  @!P0 LEA R14, P6, R16, R14, 0x2 ;  /* 0x0000000e100e8211 */ /* 0x001fc800078c10ff */
[----:B------:R-:W-:-:S05]  /*0b60*/  @!P0 LEA.HI.X R15, R16, R15, R22, 0x2, P6 ;  /* 0x0000000f100f8211 */ /* 0x000fca00030f1416 */
[----:B------:R-:W3:Y:S01]  /*0b70*/  @!P0 LDG.E.CONSTANT R14, desc[UR20][R14.64] ;  /* 0x000000140e0e8981 */ /* 0x000ee2000c1e9900 */
[----:B----4-:R-:W-:-:S04]  /*0b80*/  @!P5 LOP3.LUT R3, R26, R3, RZ, 0xc0, !PT ;  /* 0x000000031a03d212 */ /* 0x010fc800078ec0ff */
[----:B-----5:R-:W-:Y:S01]  /*0b90*/  @!P4 LOP3.LUT R3, R28, R3, RZ, 0xc0, !PT ;  /* 0x000000031c03c212 */ /* 0x020fe200078ec0ff */
[----:B------:R-:W-:Y:S02]  /*0ba0*/  VIADD R5, R5, 0x8 ;  /* 0x0000000805057836 */ /* 0x000fe40000000000 */
[----:B------:R-:W-:Y:S02]  /*0bb0*/  VIADD R6, R6, UR10 ;  /* 0x0000000a06067c36 */ /* 0x000fe40008000000 */
[----:B------:R-:W-:Y:S02]  /*0bc0*/  VIADD R12, R12, UR10 ;  /* 0x0000000a0c0c7c36 */ /* 0x000fe40008000000 */
[----:B------:R-:W-:Y:S02]  /*0bd0*/  VIADD R13, R13, UR10 ;  /* 0x0000000a0d0d7c36 */ /* 0x000fe40008000000 */
[----:B------:R-:W-:Y:S02]  /*0be0*/  VIADD R11, R11, UR10 ;  /* 0x0000000a0b0b7c36 */ /* 0x000fe40008000000 */
[----:B------:R-:W-:-:S02]  /*0bf0*/  VIADD R10, R10, UR10 ;  /* 0x0000000a0a0a7c36 */ /* 0x000fc40008000000 */
[----:B------:R-:W-:Y:S02]  /*0c00*/  VIADD R9, R9, UR10 ;  /* 0x0000000a09097c36 */ /* 0x000fe40008000000 */
[----:B------:R-:W-:Y:S02]  /*0c10*/  VIADD R8, R8, UR10 ;  /* 0x0000000a08087c36 */ /* 0x000fe40008000000 */
[----:B------:R-:W-:Y:S01]  /*0c20*/  VIADD R7, R7, UR10 ;  /* 0x0000000a07077c36 */ /* 0x000fe20008000000 */
[----:B--2---:R-:W-:-:S04]  /*0c30*/  @!P3 LOP3.LUT R3, R18, R3, RZ, 0xc0, !PT ;  /* 0x000000031203b212 */ /* 0x004fc800078ec0ff */
[----:B---3--:R-:W-:Y:S02]  /*0c40*/  @!P2 LOP3.LUT R3, R20, R3, RZ, 0xc0, !PT ;  /* 0x000000031403a212 */ /* 0x008fe400078ec0ff */
[----:B------:R-:W-:-:S05]  /*0c50*/  IADD3 R24, P2, PT, R24, 0x8, RZ ;  /* 0x0000000818187810 */ /* 0x000fca0007f5e0ff */
[----:B------:R-:W-:Y:S01]  /*0c60*/  IMAD.X R25, RZ, RZ, R25, P2 ;  /* 0x000000ffff197224 */ /* 0x000fe200010e0619 */
[----:B------:R-:W-:Y:S02]  /*0c70*/  @!P1 LOP3.LUT R3, R30, R3, RZ, 0xc0, !PT ;  /* 0x000000031e039212 */ /* 0x000fe400078ec0ff */
[----:B------:R-:W-:Y:S02]  /*0c80*/  ISETP.NE.AND P1, PT, R5, 0x2710, PT ;  /* 0x000027100500780c */ /* 0x000fe40003f25270 */
[----:B------:R-:W-:-:S11]  /*0c90*/  @!P0 LOP3.LUT R3, R14, R3, RZ, 0xc0, !PT ;  /* 0x000000030e038212 */ /* 0x000fd600078ec0ff */
[----:B------:R-:W-:Y:S05]  /*0ca0*/  @P1 BRA `(.L_x_0) ;  /* 0xfffffff800ac1947 */ /* 0x000fea000383ffff */
[----:B------:R-:W-:Y:S01]  /*0cb0*/  LOP3.LUT P0, RZ, R0, R3, RZ, 0xfc, !PT ;  /* 0x0000000300ff7212 */ /* 0x000fe2000780fcff */
[----:B------:R-:W-:-:S12]  /*0cc0*/  BSSY.RECONVERGENT B0, `(.L_x_1) ;  /* 0x0000013000007945 */ /* 0x000fd80003800200 */
[----:B------:R-:W-:Y:S05]  /*0cd0*/  @!P0 BRA `(.L_x_2) ;  /* 0x0000000000448947 */ /* 0x000fea0003800000 */
[----:B------:R-:W-:Y:S02]  /*0ce0*/  IMAD R13, R0, R17, RZ ;  /* 0x00000011000d7224 */ /* 0x000fe400078e02ff */
[----:B------:R-:W-:Y:S02]  /*0cf0*/  IMAD.MOV.U32 R6, RZ, RZ, RZ ;  /* 0x000000ffff067224 */ /* 0x000fe400078e00ff */
[----:B------:R-:W-:Y:S01]  /*0d00*/  IMAD.MOV.U32 R7, RZ, RZ, 0x1 ;  /* 0x00000001ff077424 */ /* 0x000fe200078e00ff */
[----:B------:R-:W-:-:S07]  /*0d10*/  IADD3 R8, PT, PT, R13, 0x1, R0 ;  /* 0x000000010d087810 */ /* 0x000fce0007ffe000 */
.L_x_3:
[C---:B0-----:R-:W-:Y:S02]  /*0d20*/  LOP3.LUT R4, R3.reuse, 0x1, RZ, 0xc0, !PT ;  /* 0x0000000103047812 */ /* 0x041fe400078ec0ff */
[----:B------:R-:W-:Y:S02]  /*0d30*/  ISETP.GT.U32.AND P0, PT, R3, 0x1, PT ;  /* 0x000000010300780c */ /* 0x000fe40003f04070 */
[----:B------:R-:W-:Y:S02]  /*0d40*/  ISETP.NE.U32.AND P1, PT, R4, 0x1, PT ;  /* 0x000000010400780c */ /* 0x000fe40003f25070 */
[----:B------:R-:W-:Y:S02]  /*0d50*/  ISETP.LT.U32.OR P0, PT, R7, R0, P0 ;  /* 0x000000000700720c */ /* 0x000fe40000701470 */
[----:B------:R-:W-:-:S09]  /*0d60*/  SHF.R.U32.HI R3, RZ, 0x1, R3 ;  /* 0x00000001ff037819 */ /* 0x000fd20000011603 */
[----:B------:R-:W0:Y:S01]  /*0d70*/  @!P1 LDC.64 R4, c[0x0][0x398] ;  /* 0x0000e600ff049b82 */ /* 0x000e220000000a00 */
[----:B------:R-:W-:Y:S02]  /*0d80*/  @!P1 IMAD.IADD R11, R13, 0x1, R6 ;  /* 0x000000010d0b9824 */ /* 0x000fe400078e0206 */
[----:B------:R-:W-:Y:S02]  /*0d90*/  @!P1 IMAD.IADD R9, R8, 0x1, -R7 ;  /* 0x0000000108099824 */ /* 0x000fe400078e0a07 */
[----:B------:R-:W-:Y:S02]  /*0da0*/  VIADD R7, R7, 0x1 ;  /* 0x0000000107077836 */ /* 0x000fe40000000000 */
[----:B------:R-:W-:Y:S02]  /*0db0*/  @!P1 VIADD R6, R6, 0x1 ;  /* 0x0000000106069836 */ /* 0x000fe40000000000 */
[----:B0-----:R-:W-:-:S05]  /*0dc0*/  @!P1 IMAD.WIDE.U32 R4, R11, 0x4, R4 ;  /* 0x000000040b049825 */ /* 0x001fca00078e0004 */
[----:B------:R0:W-:Y:S01]  /*0dd0*/  @!P1 STG.E desc[UR20][R4.64], R9 ;  /* 0x0000000904009986 */ /* 0x0001e2000c101914 */
[----:B------:R-:W-:Y:S05]  /*0de0*/  @P0 BRA `(.L_x_3) ;  /* 0xfffffffc00cc0947 */ /* 0x000fea000383ffff */
.L_x_2:
[----:B------:R-:W-:Y:S05]  /*0df0*/  BSYNC.RECONVERGENT B0 ;  /* 0x0000000000007941 */ /* 0x000fea0003800200 */
.L_x_1:
[----:B------:R-:W1:Y:S01]  /*0e00*/  LDCU UR5, c[0x0][0x3a4] ;  /* 0x00007480ff0577ac */ /* 0x000e620008000800 */
[----:B------:R-:W2:Y:S01]  /*0e10*/  LDCU UR6, c[0x0][0x388] ;  /* 0x00007100ff0677ac */ /* 0x000ea20008000800 */
[----:B-1----:R-:W-:-:S05]  /*0e20*/  VIADD R17, R17, UR5 ;  /* 0x0000000511117c36 */ /* 0x002fca0008000000 */
[----:B--2---:R-:W-:-:S13]  /*0e30*/  ISETP.GE.U32.AND P0, PT, R17, UR6, PT ;  /* 0x0000000611007c0c */ /* 0x004fda000bf06070 */
[----:B------:R-:W-:Y:S05]  /*0e40*/  @!P0 BRA `(.L_x_4) ;  /* 0xfffffff000cc8947 */ /* 0x000fea000383ffff */
[----:B------:R-:W-:Y:S05]  /*0e50*/  EXIT ;  /* 0x000000000000794d */ /* 0x000fea0003800000 */
.L_x_5:
[----:B------:R-:W-:-:S00]  /*0e60*/  BRA `(.L_x_5) ;  /* 0xfffffffc00fc7947 */ /* 0x000fc0000383ffff */
[----:B------:R-:W-:-:S00]  /*0e70*/  NOP ;  /* 0x0000000000007918 */ /* 0x000fc00000000000 */
        /* <DEDUP_REMOVED lines=8> */
.L_x_6:


//--------------------- .nv.shared.reserved.0     --------------------------
	.section	.nv.shared.reserved.0,"aw",@nobits
	.weak		__nv_reservedSMEM_offset_0_alias
	.size		__nv_reservedSMEM_offset_0_alias, 0, 64
	.other		__nv_reservedSMEM_offset_0_alias,@"STO_CUDA_RESERVED_SHARED STV_DEFAULT"
__nv_reservedSMEM_offset_0_alias:
	.zero		0
	.zero		64


//--------------------- .nv.constant0._Z11queryKernelPjjPcS_jj --------------------------
	.section	.nv.constant0._Z11queryKernelPjjPcS_jj,"a",@progbits
	.sectionflags	@""
	.align	4
.nv.constant0._Z11queryKernelPjjPcS_jj:
	.zero		936


//--------------------- SYMBOLS --------------------------

	.type		.nv.reservedSmem.offset0,@object
	.size		.nv.reservedSmem.offset0,0x4
